//
// Generated by NVIDIA NVVM Compiler
//
// Compiler Build ID: CL-36424714
// Cuda compilation tools, release 13.0, V13.0.88
// Based on NVVM 20.0.0
//

.version 9.0
.target sm_100
.address_size 64

	// .globl	_Z30convolution_1D_constant_kernelPfS_ii
.const .align 4 .b8 d_M_constant[1024];

.visible .entry _Z30convolution_1D_constant_kernelPfS_ii(
	.param .u64 .ptr .align 1 _Z30convolution_1D_constant_kernelPfS_ii_param_0,
	.param .u64 .ptr .align 1 _Z30convolution_1D_constant_kernelPfS_ii_param_1,
	.param .u32 _Z30convolution_1D_constant_kernelPfS_ii_param_2,
	.param .u32 _Z30convolution_1D_constant_kernelPfS_ii_param_3
)
{
	.reg .pred 	%p<56>;
	.reg .b32 	%r<43>;
	.reg .b32 	%f<96>;
	.reg .b64 	%rd<49>;

	ld.param.u64 	%rd6, [_Z30convolution_1D_constant_kernelPfS_ii_param_0];
	ld.param.u64 	%rd5, [_Z30convolution_1D_constant_kernelPfS_ii_param_1];
	ld.param.u32 	%r28, [_Z30convolution_1D_constant_kernelPfS_ii_param_2];
	ld.param.u32 	%r29, [_Z30convolution_1D_constant_kernelPfS_ii_param_3];
	cvta.to.global.u64 	%rd1, %rd6;
	mov.u32 	%r30, %ctaid.x;
	mov.u32 	%r31, %ntid.x;
	mov.u32 	%r32, %tid.x;
	mad.lo.s32 	%r1, %r30, %r31, %r32;
	setp.ge.s32 	%p1, %r1, %r29;
	@%p1 bra 	$L__BB0_43;
	shr.u32 	%r33, %r28, 31;
	add.s32 	%r34, %r28, %r33;
	shr.s32 	%r35, %r34, 1;
	sub.s32 	%r2, %r1, %r35;
	setp.lt.s32 	%p2, %r28, 1;
	mov.f32 	%f75, 0f00000000;
	@%p2 bra 	$L__BB0_42;
	and.b32  	%r3, %r28, 7;
	setp.lt.u32 	%p3, %r28, 8;
	mov.f32 	%f75, 0f00000000;
	mov.b32 	%r41, 0;
	@%p3 bra 	$L__BB0_21;
	and.b32  	%r41, %r28, 2147483640;
	mov.f32 	%f75, 0f00000000;
	mov.b32 	%r39, 0;
	mov.u64 	%rd8, d_M_constant;
$L__BB0_4:
	.pragma "nounroll";
	add.s32 	%r6, %r2, %r39;
	setp.lt.s32 	%p4, %r6, 0;
	setp.ge.s32 	%p5, %r6, %r29;
	mul.wide.u32 	%rd7, %r39, 4;
	add.s64 	%rd2, %rd8, %rd7;
	or.pred  	%p6, %p4, %p5;
	@%p6 bra 	$L__BB0_6;
	mul.wide.u32 	%rd9, %r6, 4;
	add.s64 	%rd10, %rd1, %rd9;
	ld.global.f32 	%f42, [%rd10];
	ld.const.f32 	%f43, [%rd2];
	fma.rn.f32 	%f75, %f42, %f43, %f75;
$L__BB0_6:
	add.s32 	%r7, %r6, 1;
	setp.lt.s32 	%p7, %r7, 0;
	setp.ge.s32 	%p8, %r7, %r29;
	or.pred  	%p9, %p7, %p8;
	@%p9 bra 	$L__BB0_8;
	mul.wide.u32 	%rd11, %r7, 4;
	add.s64 	%rd12, %rd1, %rd11;
	ld.global.f32 	%f44, [%rd12];
	ld.const.f32 	%f45, [%rd2+4];
	fma.rn.f32 	%f75, %f44, %f45, %f75;
$L__BB0_8:
	add.s32 	%r8, %r6, 2;
	setp.lt.s32 	%p10, %r8, 0;
	setp.ge.s32 	%p11, %r8, %r29;
	or.pred  	%p12, %p10, %p11;
	@%p12 bra 	$L__BB0_10;
	mul.wide.u32 	%rd13, %r8, 4;
	add.s64 	%rd14, %rd1, %rd13;
	ld.global.f32 	%f46, [%rd14];
	ld.const.f32 	%f47, [%rd2+8];
	fma.rn.f32 	%f75, %f46, %f47, %f75;
$L__BB0_10:
	add.s32 	%r9, %r6, 3;
	setp.lt.s32 	%p13, %r9, 0;
	setp.ge.s32 	%p14, %r9, %r29;
	or.pred  	%p15, %p13, %p14;
	@%p15 bra 	$L__BB0_12;
	mul.wide.u32 	%rd15, %r9, 4;
	add.s64 	%rd16, %rd1, %rd15;
	ld.global.f32 	%f48, [%rd16];
	ld.const.f32 	%f49, [%rd2+12];
	fma.rn.f32 	%f75, %f48, %f49, %f75;
$L__BB0_12:
	add.s32 	%r10, %r6, 4;
	setp.lt.s32 	%p16, %r10, 0;
	setp.ge.s32 	%p17, %r10, %r29;
	or.pred  	%p18, %p16, %p17;
	@%p18 bra 	$L__BB0_14;
	mul.wide.u32 	%rd17, %r10, 4;
	add.s64 	%rd18, %rd1, %rd17;
	ld.global.f32 	%f50, [%rd18];
	ld.const.f32 	%f51, [%rd2+16];
	fma.rn.f32 	%f75, %f50, %f51, %f75;
$L__BB0_14:
	add.s32 	%r11, %r6, 5;
	setp.lt.s32 	%p19, %r11, 0;
	setp.ge.s32 	%p20, %r11, %r29;
	or.pred  	%p21, %p19, %p20;
	@%p21 bra 	$L__BB0_16;
	mul.wide.u32 	%rd19, %r11, 4;
	add.s64 	%rd20, %rd1, %rd19;
	ld.global.f32 	%f52, [%rd20];
	ld.const.f32 	%f53, [%rd2+20];
	fma.rn.f32 	%f75, %f52, %f53, %f75;
$L__BB0_16:
	add.s32 	%r12, %r6, 6;
	setp.lt.s32 	%p22, %r12, 0;
	setp.ge.s32 	%p23, %r12, %r29;
	or.pred  	%p24, %p22, %p23;
	@%p24 bra 	$L__BB0_18;
	mul.wide.u32 	%rd21, %r12, 4;
	add.s64 	%rd22, %rd1, %rd21;
	ld.global.f32 	%f54, [%rd22];
	ld.const.f32 	%f55, [%rd2+24];
	fma.rn.f32 	%f75, %f54, %f55, %f75;
$L__BB0_18:
	add.s32 	%r13, %r6, 7;
	setp.lt.s32 	%p25, %r13, 0;
	setp.ge.s32 	%p26, %r13, %r29;
	or.pred  	%p27, %p25, %p26;
	@%p27 bra 	$L__BB0_20;
	mul.wide.u32 	%rd23, %r13, 4;
	add.s64 	%rd24, %rd1, %rd23;
	ld.global.f32 	%f56, [%rd24];
	ld.const.f32 	%f57, [%rd2+28];
	fma.rn.f32 	%f75, %f56, %f57, %f75;
$L__BB0_20:
	add.s32 	%r39, %r39, 8;
	setp.ne.s32 	%p28, %r39, %r41;
	@%p28 bra 	$L__BB0_4;
$L__BB0_21:
	setp.eq.s32 	%p29, %r3, 0;
	@%p29 bra 	$L__BB0_42;
	and.b32  	%r16, %r28, 3;
	setp.lt.u32 	%p30, %r3, 4;
	@%p30 bra 	$L__BB0_32;
	add.s32 	%r17, %r2, %r41;
	setp.lt.s32 	%p31, %r17, 0;
	setp.ge.s32 	%p32, %r17, %r29;
	mul.wide.u32 	%rd25, %r41, 4;
	mov.u64 	%rd26, d_M_constant;
	add.s64 	%rd3, %rd26, %rd25;
	or.pred  	%p33, %p31, %p32;
	@%p33 bra 	$L__BB0_25;
	mul.wide.u32 	%rd27, %r17, 4;
	add.s64 	%rd28, %rd1, %rd27;
	ld.global.f32 	%f59, [%rd28];
	ld.const.f32 	%f60, [%rd3];
	fma.rn.f32 	%f75, %f59, %f60, %f75;
$L__BB0_25:
	add.s32 	%r18, %r17, 1;
	setp.lt.s32 	%p34, %r18, 0;
	setp.ge.s32 	%p35, %r18, %r29;
	or.pred  	%p36, %p34, %p35;
	@%p36 bra 	$L__BB0_27;
	mul.wide.u32 	%rd29, %r18, 4;
	add.s64 	%rd30, %rd1, %rd29;
	ld.global.f32 	%f61, [%rd30];
	ld.const.f32 	%f62, [%rd3+4];
	fma.rn.f32 	%f75, %f61, %f62, %f75;
$L__BB0_27:
	add.s32 	%r19, %r17, 2;
	setp.lt.s32 	%p37, %r19, 0;
	setp.ge.s32 	%p38, %r19, %r29;
	or.pred  	%p39, %p37, %p38;
	@%p39 bra 	$L__BB0_29;
	mul.wide.u32 	%rd31, %r19, 4;
	add.s64 	%rd32, %rd1, %rd31;
	ld.global.f32 	%f63, [%rd32];
	ld.const.f32 	%f64, [%rd3+8];
	fma.rn.f32 	%f75, %f63, %f64, %f75;
$L__BB0_29:
	add.s32 	%r20, %r17, 3;
	setp.lt.s32 	%p40, %r20, 0;
	setp.ge.s32 	%p41, %r20, %r29;
	or.pred  	%p42, %p40, %p41;
	@%p42 bra 	$L__BB0_31;
	mul.wide.u32 	%rd33, %r20, 4;
	add.s64 	%rd34, %rd1, %rd33;
	ld.global.f32 	%f65, [%rd34];
	ld.const.f32 	%f66, [%rd3+12];
	fma.rn.f32 	%f75, %f65, %f66, %f75;
$L__BB0_31:
	add.s32 	%r41, %r41, 4;
$L__BB0_32:
	setp.eq.s32 	%p43, %r16, 0;
	@%p43 bra 	$L__BB0_42;
	setp.eq.s32 	%p44, %r16, 1;
	@%p44 bra 	$L__BB0_39;
	add.s32 	%r23, %r2, %r41;
	setp.lt.s32 	%p45, %r23, 0;
	setp.ge.s32 	%p46, %r23, %r29;
	mul.wide.u32 	%rd35, %r41, 4;
	mov.u64 	%rd36, d_M_constant;
	add.s64 	%rd4, %rd36, %rd35;
	or.pred  	%p47, %p45, %p46;
	@%p47 bra 	$L__BB0_36;
	mul.wide.u32 	%rd37, %r23, 4;
	add.s64 	%rd38, %rd1, %rd37;
	ld.global.f32 	%f68, [%rd38];
	ld.const.f32 	%f69, [%rd4];
	fma.rn.f32 	%f75, %f68, %f69, %f75;
$L__BB0_36:
	add.s32 	%r24, %r23, 1;
	setp.lt.s32 	%p48, %r24, 0;
	setp.ge.s32 	%p49, %r24, %r29;
	or.pred  	%p50, %p48, %p49;
	@%p50 bra 	$L__BB0_38;
	mul.wide.u32 	%rd39, %r24, 4;
	add.s64 	%rd40, %rd1, %rd39;
	ld.global.f32 	%f70, [%rd40];
	ld.const.f32 	%f71, [%rd4+4];
	fma.rn.f32 	%f75, %f70, %f71, %f75;
$L__BB0_38:
	add.s32 	%r41, %r41, 2;
$L__BB0_39:
	and.b32  	%r38, %r28, 1;
	setp.eq.b32 	%p51, %r38, 1;
	not.pred 	%p52, %p51;
	@%p52 bra 	$L__BB0_42;
	add.s32 	%r27, %r2, %r41;
	setp.lt.s32 	%p53, %r27, 0;
	setp.ge.s32 	%p54, %r27, %r29;
	or.pred  	%p55, %p53, %p54;
	@%p55 bra 	$L__BB0_42;
	mul.wide.u32 	%rd41, %r27, 4;
	add.s64 	%rd42, %rd1, %rd41;
	ld.global.f32 	%f72, [%rd42];
	mul.wide.u32 	%rd43, %r41, 4;
	mov.u64 	%rd44, d_M_constant;
	add.s64 	%rd45, %rd44, %rd43;
	ld.const.f32 	%f73, [%rd45];
	fma.rn.f32 	%f75, %f72, %f73, %f75;
$L__BB0_42:
	cvta.to.global.u64 	%rd46, %rd5;
	mul.wide.s32 	%rd47, %r1, 4;
	add.s64 	%rd48, %rd46, %rd47;
	st.global.f32 	[%rd48], %f75;
$L__BB0_43:
	ret;

}


// ===== COMPILED SASS (sm_100) =====

	.target	sm_100

	.elftype	@"ET_EXEC"


//--------------------- .note.nv.tkinfo           --------------------------
	.section	.note.nv.tkinfo,"",@"SHT_NOTE"
	.sectionflags	@"SHF_NOTE_NV_TKINFO"
	.tkinfo
        /*0018*/ 	.word	0x00000002
        /*0030*/ 	.string	""
        /*0030*/ 	.string	"ptxas"
        /*0030*/ 	.string	"Cuda compilation tools, release 13.0, V13.0.88"
        /*0030*/ 	.string	"Build cuda_13.0.r13.0/compiler.36424714_0"
        /*0030*/ 	.string	"-arch sm_100 -m 64 "



//--------------------- .note.nv.cuinfo           --------------------------
	.section	.note.nv.cuinfo,"",@"SHT_NOTE"
	.sectionflags	@"SHF_NOTE_NV_CUINFO"
        /*0018*/ 	.short	0x0002
        /*001a*/ 	.short	0x0064
        /*001c*/ 	.short	0x0082
	.zero		2


//--------------------- .nv.info                  --------------------------
	.section	.nv.info,"",@"SHT_CUDA_INFO"
	.align	4


	//----- nvinfo : EIATTR_REGCOUNT
	.align		4
        /*0000*/ 	.byte	0x04, 0x2f
        /*0002*/ 	.short	(.L_2 - .L_1)
	.align		4
.L_1:
        /*0004*/ 	.word	index@(_Z30convolution_1D_constant_kernelPfS_ii)
        /*0008*/ 	.word	0x00000020


	//----- nvinfo : EIATTR_FRAME_SIZE
	.align		4
.L_2:
        /*000c*/ 	.byte	0x04, 0x11
        /*000e*/ 	.short	(.L_4 - .L_3)
	.align		4
.L_3:
        /*0010*/ 	.word	index@(_Z30convolution_1D_constant_kernelPfS_ii)
        /*0014*/ 	.word	0x00000000


	//----- nvinfo : EIATTR_MIN_STACK_SIZE
	.align		4
.L_4:
        /*0018*/ 	.byte	0x04, 0x12
        /*001a*/ 	.short	(.L_6 - .L_5)
	.align		4
.L_5:
        /*001c*/ 	.word	index@(_Z30convolution_1D_constant_kernelPfS_ii)
        /*0020*/ 	.word	0x00000000
.L_6:


//--------------------- .nv.compat                --------------------------
	.section	.nv.compat,"",@"SHT_CUDA_COMPAT_INFO"
	.align	4
        /*0000*/ 	.byte	0x02, 0x09, 0x00, 0x00, 0x02, 0x02, 0x01, 0x00, 0x02, 0x05, 0x05, 0x00, 0x03, 0x07, 0x01, 0x01
        /*0010*/ 	.byte	0x02, 0x03, 0x00, 0x00, 0x02, 0x06, 0x01, 0x00, 0x04, 0x0b, 0x08, 0x00, 0x09, 0x00, 0x00, 0x00
        /*0020*/ 	.byte	0x00, 0x00, 0x00, 0x00


//--------------------- .nv.info._Z30convolution_1D_constant_kernelPfS_ii --------------------------
	.section	.nv.info._Z30convolution_1D_constant_kernelPfS_ii,"",@"SHT_CUDA_INFO"
	.sectionflags	@""
	.align	4


	//----- nvinfo : EIATTR_CUDA_API_VERSION
	.align		4
        /*0000*/ 	.byte	0x04, 0x37
        /*0002*/ 	.short	(.L_8 - .L_7)
.L_7:
        /*0004*/ 	.word	0x00000082


	//----- nvinfo : EIATTR_KPARAM_INFO
	.align		4
.L_8:
        /*0008*/ 	.byte	0x04, 0x17
        /*000a*/ 	.short	(.L_10 - .L_9)
.L_9:
        /*000c*/ 	.word	0x00000000
        /*0010*/ 	.short	0x0003
        /*0012*/ 	.short	0x0014
        /*0014*/ 	.byte	0x00, 0xf0, 0x11, 0x00


	//----- nvinfo : EIATTR_KPARAM_INFO
	.align		4
.L_10:
        /*0018*/ 	.byte	0x04, 0x17
        /*001a*/ 	.short	(.L_12 - .L_11)
.L_11:
        /*001c*/ 	.word	0x00000000
        /*0020*/ 	.short	0x0002
        /*0022*/ 	.short	0x0010
        /*0024*/ 	.byte	0x00, 0xf0, 0x11, 0x00


	//----- nvinfo : EIATTR_KPARAM_INFO
	.align		4
.L_12:
        /*0028*/ 	.byte	0x04, 0x17
        /*002a*/ 	.short	(.L_14 - .L_13)
.L_13:
        /*002c*/ 	.word	0x00000000
        /*0030*/ 	.short	0x0001
        /*0032*/ 	.short	0x0008
        /*0034*/ 	.byte	0x00, 0xf5, 0x21, 0x00


	//----- nvinfo : EIATTR_KPARAM_INFO
	.align		4
.L_14:
        /*0038*/ 	.byte	0x04, 0x17
        /*003a*/ 	.short	(.L_16 - .L_15)
.L_15:
        /*003c*/ 	.word	0x00000000
        /*0040*/ 	.short	0x0000
        /*0042*/ 	.short	0x0000
        /*0044*/ 	.byte	0x00, 0xf5, 0x21, 0x00


	//----- nvinfo : EIATTR_SPARSE_MMA_MASK
	.align		4
.L_16:
        /*0048*/ 	.byte	0x03, 0x50
        /*004a*/ 	.short	0x0000


	//----- nvinfo : EIATTR_MAXREG_COUNT
	.align		4
        /*004c*/ 	.byte	0x03, 0x1b
        /*004e*/ 	.short	0x00ff


	//----- nvinfo : EIATTR_MERCURY_ISA_VERSION
	.align		4
        /*0050*/ 	.byte	0x03, 0x5f
        /*0052*/ 	.short	0x0101


	//----- nvinfo : EIATTR_VRC_CTA_INIT_COUNT
	.align		4
        /*0054*/ 	.byte	0x02, 0x4a
	.zero		1
	.zero		1


	//----- nvinfo : EIATTR_EXIT_INSTR_OFFSETS
	.align		4
        /*0058*/ 	.byte	0x04, 0x1c
        /*005a*/ 	.short	(.L_18 - .L_17)


	//   ....[0]....
.L_17:
        /*005c*/ 	.word	0x00000070


	//   ....[1]....
        /*0060*/ 	.word	0x00000ae0


	//----- nvinfo : EIATTR_CRS_STACK_SIZE
	.align		4
.L_18:
        /*0064*/ 	.byte	0x04, 0x1e
        /*0066*/ 	.short	(.L_20 - .L_19)
.L_19:
        /*0068*/ 	.word	0x00000000


	//----- nvinfo : EIATTR_CBANK_PARAM_SIZE
	.align		4
.L_20:
        /*006c*/ 	.byte	0x03, 0x19
        /*006e*/ 	.short	0x0018


	//----- nvinfo : EIATTR_PARAM_CBANK
	.align		4
        /*0070*/ 	.byte	0x04, 0x0a
        /*0072*/ 	.short	(.L_22 - .L_21)
	.align		4
.L_21:
        /*0074*/ 	.word	index@(.nv.constant0._Z30convolution_1D_constant_kernelPfS_ii)
        /*0078*/ 	.short	0x0380
        /*007a*/ 	.short	0x0018


	//----- nvinfo : EIATTR_SW_WAR
	.align		4
.L_22:
        /*007c*/ 	.byte	0x04, 0x36
        /*007e*/ 	.short	(.L_24 - .L_23)
.L_23:
        /*0080*/ 	.word	0x00000008
.L_24:


//--------------------- .nv.callgraph             --------------------------
	.section	.nv.callgraph,"",@"SHT_CUDA_CALLGRAPH"
	.align	4
	.sectionentsize	8
	.align		4
        /*0000*/ 	.word	0x00000000
	.align		4
        /*0004*/ 	.word	0xffffffff
	.align		4
        /*0008*/ 	.word	0x00000000
	.align		4
        /*000c*/ 	.word	0xfffffffe
	.align		4
        /*0010*/ 	.word	0x00000000
	.align		4
        /*0014*/ 	.word	0xfffffffd
	.align		4
        /*0018*/ 	.word	0x00000000
	.align		4
        /*001c*/ 	.word	0xfffffffc


//--------------------- .nv.constant3             --------------------------
	.section	.nv.constant3,"a",@progbits
	.align	4
.nv.constant3:
	.type		d_M_constant,@object
	.size		d_M_constant,(.L_0 - d_M_constant)
d_M_constant:
	.zero		1024
.L_0:


//--------------------- .text._Z30convolution_1D_constant_kernelPfS_ii --------------------------
	.section	.text._Z30convolution_1D_constant_kernelPfS_ii,"ax",@progbits
	.align	128
        .global         _Z30convolution_1D_constant_kernelPfS_ii
        .type           _Z30convolution_1D_constant_kernelPfS_ii,@function
        .size           _Z30convolution_1D_constant_kernelPfS_ii,(.L_x_7 - _Z30convolution_1D_constant_kernelPfS_ii)
        .other          _Z30convolution_1D_constant_kernelPfS_ii,@"STO_CUDA_ENTRY STV_DEFAULT"
_Z30convolution_1D_constant_kernelPfS_ii:
.text._Z30convolution_1D_constant_kernelPfS_ii:
[----:B------:R-:W-:Y:S01]  /*0000*/  LDC R1, c[0x0][0x37c] ;  /* 0x0000df00ff017b82 */ /* 0x000fe20000000800 */
[----:B------:R-:W0:Y:S07]  /*0010*/  S2R R3, SR_TID.X ;  /* 0x0000000000037919 */ /* 0x000e2e0000002100 */
[----:B------:R-:W0:Y:S01]  /*0020*/  S2UR UR4, SR_CTAID.X ;  /* 0x00000000000479c3 */ /* 0x000e220000002500 */
[----:B------:R-:W1:Y:S07]  /*0030*/  LDCU UR5, c[0x0][0x394] ;  /* 0x00007280ff0577ac */ /* 0x000e6e0008000800 */
[----:B------:R-:W0:Y:S02]  /*0040*/  LDC R2, c[0x0][0x360] ;  /* 0x0000d800ff027b82 */ /* 0x000e240000000800 */
[----:B0-----:R-:W-:-:S05]  /*0050*/  IMAD R2, R2, UR4, R3 ;  /* 0x0000000402027c24 */ /* 0x001fca000f8e0203 */
[----:B-1----:R-:W-:-:S13]  /*0060*/  ISETP.GE.AND P0, PT, R2, UR5, PT ;  /* 0x0000000502007c0c */ /* 0x002fda000bf06270 */
[----:B------:R-:W-:Y:S05]  /*0070*/  @P0 EXIT ;  /* 0x000000000000094d */ /* 0x000fea0003800000 */
[----:B------:R-:W0:Y:S01]  /*0080*/  LDCU UR6, c[0x0][0x390] ;  /* 0x00007200ff0677ac */ /* 0x000e220008000800 */
[----:B------:R-:W-:Y:S01]  /*0090*/  HFMA2 R0, -RZ, RZ, 0, 0 ;  /* 0x00000000ff007431 */ /* 0x000fe200000001ff */
[----:B------:R-:W1:Y:S01]  /*00a0*/  LDCU.64 UR8, c[0x0][0x358] ;  /* 0x00006b00ff0877ac */ /* 0x000e620008000a00 */
[----:B0-----:R-:W-:-:S09]  /*00b0*/  UISETP.GE.AND UP0, UPT, UR6, 0x1, UPT ;  /* 0x000000010600788c */ /* 0x001fd2000bf06270 */
[----:B-1----:R-:W-:Y:S05]  /*00c0*/  BRA.U !UP0, `(.L_x_0) ;  /* 0x0000000908787547 */ /* 0x002fea000b800000 */
[----:B------:R-:W-:Y:S01]  /*00d0*/  UISETP.GE.U32.AND UP0, UPT, UR6, 0x8, UPT ;  /* 0x000000080600788c */ /* 0x000fe2000bf06070 */
[----:B------:R-:W-:Y:S01]  /*00e0*/  MOV R0, RZ ;  /* 0x000000ff00007202 */ /* 0x000fe20000000f00 */
[----:B------:R-:W-:Y:S01]  /*00f0*/  ULEA.HI UR4, UR6, UR6, URZ, 0x1 ;  /* 0x0000000606047291 */ /* 0x000fe2000f8f08ff */
[----:B------:R-:W-:Y:S01]  /*0100*/  IMAD.MOV.U32 R3, RZ, RZ, RZ ;  /* 0x000000ffff037224 */ /* 0x000fe200078e00ff */
[----:B------:R-:W-:Y:S02]  /*0110*/  ULOP3.LUT UR7, UR6, 0x7, URZ, 0xc0, !UPT ;  /* 0x0000000706077892 */ /* 0x000fe4000f8ec0ff */
[----:B------:R-:W-:Y:S02]  /*0120*/  USHF.R.S32.HI UR4, URZ, 0x1, UR4 ;  /* 0x00000001ff047899 */ /* 0x000fe40008011404 */
[----:B------:R-:W-:-:S04]  /*0130*/  UISETP.NE.AND UP1, UPT, UR7, URZ, UPT ;  /* 0x000000ff0700728c */ /* 0x000fc8000bf25270 */
[----:B------:R-:W-:Y:S01]  /*0140*/  IADD3 R4, PT, PT, R2, -UR4, RZ ;  /* 0x8000000402047c10 */ /* 0x000fe2000fffe0ff */
[----:B------:R-:W-:Y:S06]  /*0150*/  BRA.U !UP0, `(.L_x_1) ;  /* 0x0000000508247547 */ /* 0x000fec000b800000 */
[----:B------:R-:W-:Y:S01]  /*0160*/  ULOP3.LUT UR4, UR6, 0x7ffffff8, URZ, 0xc0, !UPT ;  /* 0x7ffffff806047892 */ /* 0x000fe2000f8ec0ff */
[----:B------:R-:W-:Y:S01]  /*0170*/  IMAD.MOV.U32 R0, RZ, RZ, RZ ;  /* 0x000000ffff007224 */ /* 0x000fe200078e00ff */
[----:B------:R-:W-:Y:S01]  /*0180*/  MOV R7, RZ ;  /* 0x000000ff00077202 */ /* 0x000fe20000000f00 */
[----:B------:R-:W0:Y:S03]  /*0190*/  LDCU UR5, c[0x0][0x394] ;  /* 0x00007280ff0577ac */ /* 0x000e260008000800 */
[----:B------:R-:W-:-:S07]  /*01a0*/  IMAD.U32 R3, RZ, RZ, UR4 ;  /* 0x00000004ff037e24 */ /* 0x000fce000f8e00ff */
.L_x_2:
[----:B------:R-:W-:-:S04]  /*01b0*/  IADD3 R25, PT, PT, R4, R7, RZ ;  /* 0x0000000704197210 */ /* 0x000fc80007ffe0ff */
[----:B0-----:R-:W-:-:S04]  /*01c0*/  ISETP.GE.AND P6, PT, R25, UR5, PT ;  /* 0x0000000519007c0c */ /* 0x001fc8000bfc6270 */
[----:B------:R-:W-:-:S13]  /*01d0*/  ISETP.LT.OR P6, PT, R25, RZ, P6 ;  /* 0x000000ff1900720c */ /* 0x000fda00037c1670 */
[----:B------:R-:W0:Y:S02]  /*01e0*/  @!P6 LDC.64 R8, c[0x0][0x380] ;  /* 0x0000e000ff08eb82 */ /* 0x000e240000000a00 */
[----:B0-----:R-:W-:-:S05]  /*01f0*/  @!P6 IMAD.WIDE.U32 R8, R25, 0x4, R8 ;  /* 0x000000041908e825 */ /* 0x001fca00078e0008 */
[----:B------:R0:W2:Y:S01]  /*0200*/  @!P6 LDG.E R11, desc[UR8][R8.64] ;  /* 0x00000008080be981 */ /* 0x0000a2000c1e1900 */
[----:B------:R-:W-:Y:S01]  /*0210*/  VIADD R15, R25, 0x1 ;  /* 0x00000001190f7836 */ /* 0x000fe20000000000 */
[----:B------:R-:W-:Y:S01]  /*0220*/  SHF.L.U32 R5, R7, 0x2, RZ ;  /* 0x0000000207057819 */ /* 0x000fe200000006ff */
[C---:B------:R-:W-:Y:S01]  /*0230*/  VIADD R29, R25.reuse, 0x2 ;  /* 0x00000002191d7836 */ /* 0x040fe20000000000 */
[C---:B------:R-:W-:Y:S01]  /*0240*/  IADD3 R27, PT, PT, R25.reuse, 0x3, RZ ;  /* 0x00000003191b7810 */ /* 0x040fe20007ffe0ff */
[----:B------:R-:W-:Y:S01]  /*0250*/  VIADD R6, R25, 0x4 ;  /* 0x0000000419067836 */ /* 0x000fe20000000000 */
[----:B------:R-:W-:Y:S01]  /*0260*/  ISETP.GE.AND P0, PT, R15, UR5, PT ;  /* 0x000000050f007c0c */ /* 0x000fe2000bf06270 */
[----:B------:R-:W2:Y:S01]  /*0270*/  @!P6 LDC R10, c[0x3][R5] ;  /* 0x00c00000050aeb82 */ /* 0x000ea20000000800 */
[----:B------:R-:W-:Y:S02]  /*0280*/  ISETP.GE.AND P1, PT, R29, UR5, PT ;  /* 0x000000051d007c0c */ /* 0x000fe4000bf26270 */
[----:B------:R-:W-:Y:S01]  /*0290*/  ISETP.LT.OR P0, PT, R15, RZ, P0 ;  /* 0x000000ff0f00720c */ /* 0x000fe20000701670 */
[----:B0-----:R-:W-:Y:S01]  /*02a0*/  VIADD R9, R25, 0x6 ;  /* 0x0000000619097836 */ /* 0x001fe20000000000 */
[----:B------:R-:W-:-:S02]  /*02b0*/  ISETP.GE.AND P2, PT, R27, UR5, PT ;  /* 0x000000051b007c0c */ /* 0x000fc4000bf46270 */
[----:B------:R-:W-:Y:S02]  /*02c0*/  ISETP.LT.OR P1, PT, R29, RZ, P1 ;  /* 0x000000ff1d00720c */ /* 0x000fe40000f21670 */
[----:B------:R-:W-:Y:S02]  /*02d0*/  IADD3 R8, PT, PT, R25, 0x5, RZ ;  /* 0x0000000519087810 */ /* 0x000fe40007ffe0ff */
[----:B------:R-:W-:Y:S02]  /*02e0*/  ISETP.GE.AND P3, PT, R6, UR5, PT ;  /* 0x0000000506007c0c */ /* 0x000fe4000bf66270 */
[----:B------:R-:W-:Y:S02]  /*02f0*/  ISETP.LT.OR P2, PT, R27, RZ, P2 ;  /* 0x000000ff1b00720c */ /* 0x000fe40001741670 */
[----:B------:R-:W-:Y:S01]  /*0300*/  ISETP.GE.AND P5, PT, R8, UR5, PT ;  /* 0x0000000508007c0c */ /* 0x000fe2000bfa6270 */
[----:B------:R-:W0:Y:S01]  /*0310*/  @!P0 LDC.64 R22, c[0x0][0x380] ;  /* 0x0000e000ff168b82 */ /* 0x000e220000000a00 */
[----:B------:R-:W-:-:S02]  /*0320*/  ISETP.LT.OR P3, PT, R6, RZ, P3 ;  /* 0x000000ff0600720c */ /* 0x000fc40001f61670 */
[----:B------:R-:W-:Y:S02]  /*0330*/  IADD3 R25, PT, PT, R25, 0x7, RZ ;  /* 0x0000000719197810 */ /* 0x000fe40007ffe0ff */
[C---:B------:R-:W-:Y:S02]  /*0340*/  ISETP.GE.AND P4, PT, R9.reuse, UR5, PT ;  /* 0x0000000509007c0c */ /* 0x040fe4000bf86270 */
[----:B------:R-:W-:Y:S01]  /*0350*/  ISETP.LT.OR P5, PT, R8, RZ, P5 ;  /* 0x000000ff0800720c */ /* 0x000fe20002fa1670 */
[----:B------:R-:W1:Y:S01]  /*0360*/  @!P1 LDC.64 R20, c[0x0][0x380] ;  /* 0x0000e000ff149b82 */ /* 0x000e620000000a00 */
[----:B------:R-:W-:-:S07]  /*0370*/  ISETP.LT.OR P4, PT, R9, RZ, P4 ;  /* 0x000000ff0900720c */ /* 0x000fce0002781670 */
[----:B------:R-:W3:Y:S08]  /*0380*/  @!P2 LDC.64 R18, c[0x0][0x380] ;  /* 0x0000e000ff12ab82 */ /* 0x000ef00000000a00 */
[----:B------:R-:W4:Y:S01]  /*0390*/  @!P5 LDC.64 R12, c[0x0][0x380] ;  /* 0x0000e000ff0cdb82 */ /* 0x000f220000000a00 */
[----:B0-----:R-:W-:-:S06]  /*03a0*/  @!P0 IMAD.WIDE.U32 R22, R15, 0x4, R22 ;  /* 0x000000040f168825 */ /* 0x001fcc00078e0016 */
[----:B------:R-:W5:Y:S01]  /*03b0*/  @!P0 LDG.E R23, desc[UR8][R22.64] ;  /* 0x0000000816178981 */ /* 0x000f62000c1e1900 */
[----:B------:R-:W0:Y:S01]  /*03c0*/  @!P4 LDC.64 R16, c[0x0][0x380] ;  /* 0x0000e000ff10cb82 */ /* 0x000e220000000a00 */
[----:B-1----:R-:W-:-:S06]  /*03d0*/  @!P1 IMAD.WIDE.U32 R20, R29, 0x4, R20 ;  /* 0x000000041d149825 */ /* 0x002fcc00078e0014 */
[----:B------:R-:W5:Y:S01]  /*03e0*/  @!P1 LDG.E R21, desc[UR8][R20.64] ;  /* 0x0000000814159981 */ /* 0x000f62000c1e1900 */
[----:B---3--:R-:W-:-:S06]  /*03f0*/  @!P2 IMAD.WIDE.U32 R18, R27, 0x4, R18 ;  /* 0x000000041b12a825 */ /* 0x008fcc00078e0012 */
[----:B------:R1:W3:Y:S01]  /*0400*/  @!P2 LDG.E R19, desc[UR8][R18.64] ;  /* 0x000000081213a981 */ /* 0x0002e2000c1e1900 */
[----:B----4-:R-:W-:-:S06]  /*0410*/  @!P5 IMAD.WIDE.U32 R12, R8, 0x4, R12 ;  /* 0x00000004080cd825 */ /* 0x010fcc00078e000c */
[----:B------:R-:W4:Y:S01]  /*0420*/  @!P5 LDG.E R13, desc[UR8][R12.64] ;  /* 0x000000080c0dd981 */ /* 0x000f22000c1e1900 */
[----:B0-----:R-:W-:-:S06]  /*0430*/  @!P4 IMAD.WIDE.U32 R16, R9, 0x4, R16 ;  /* 0x000000040910c825 */ /* 0x001fcc00078e0010 */
[----:B------:R-:W4:Y:S01]  /*0440*/  @!P4 LDG.E R17, desc[UR8][R16.64] ;  /* 0x000000081011c981 */ /* 0x000f22000c1e1900 */
[----:B--2---:R-:W-:Y:S01]  /*0450*/  @!P6 FFMA R0, R11, R10, R0 ;  /* 0x0000000a0b00e223 */ /* 0x004fe20000000000 */
[C---:B------:R-:W-:Y:S01]  /*0460*/  ISETP.GE.AND P6, PT, R25.reuse, UR5, PT ;  /* 0x0000000519007c0c */ /* 0x040fe2000bfc6270 */
[----:B------:R-:W0:Y:S03]  /*0470*/  @!P3 LDC.64 R10, c[0x0][0x380] ;  /* 0x0000e000ff0abb82 */ /* 0x000e260000000a00 */
[----:B------:R-:W-:-:S13]  /*0480*/  ISETP.LT.OR P6, PT, R25, RZ, P6 ;  /* 0x000000ff1900720c */ /* 0x000fda00037c1670 */
[----:B------:R-:W2:Y:S01]  /*0490*/  @!P6 LDC.64 R14, c[0x0][0x380] ;  /* 0x0000e000ff0eeb82 */ /* 0x000ea20000000a00 */
[----:B0-----:R-:W-:-:S06]  /*04a0*/  @!P3 IMAD.WIDE.U32 R10, R6, 0x4, R10 ;  /* 0x00000004060ab825 */ /* 0x001fcc00078e000a */
[----:B------:R0:W4:Y:S01]  /*04b0*/  @!P3 LDG.E R11, desc[UR8][R10.64] ;  /* 0x000000080a0bb981 */ /* 0x000122000c1e1900 */
[----:B--2---:R-:W-:-:S06]  /*04c0*/  @!P6 IMAD.WIDE.U32 R14, R25, 0x4, R14 ;  /* 0x00000004190ee825 */ /* 0x004fcc00078e000e */
[----:B------:R-:W2:Y:S01]  /*04d0*/  @!P6 LDG.E R15, desc[UR8][R14.64] ;  /* 0x000000080e0fe981 */ /* 0x000ea2000c1e1900 */
[----:B------:R-:W5:Y:S08]  /*04e0*/  @!P0 LDC R6, c[0x3][R5+0x4] ;  /* 0x00c0010005068b82 */ /* 0x000f700000000800 */
[----:B------:R-:W3:Y:S08]  /*04f0*/  @!P1 LDC R8, c[0x3][R5+0x8] ;  /* 0x00c0020005089b82 */ /* 0x000ef00000000800 */
[----:B------:R-:W3:Y:S08]  /*0500*/  @!P2 LDC R9, c[0x3][R5+0xc] ;  /* 0x00c003000509ab82 */ /* 0x000ef00000000800 */
[----:B-1----:R-:W4:Y:S01]  /*0510*/  @!P3 LDC R18, c[0x3][R5+0x10] ;  /* 0x00c004000512bb82 */ /* 0x002f220000000800 */
[----:B-----5:R-:W-:-:S07]  /*0520*/  @!P0 FFMA R0, R23, R6, R0 ;  /* 0x0000000617008223 */ /* 0x020fce0000000000 */
[----:B------:R-:W1:Y:S08]  /*0530*/  @!P5 LDC R20, c[0x3][R5+0x14] ;  /* 0x00c005000514db82 */ /* 0x000e700000000800 */
[----:B0-----:R-:W0:Y:S01]  /*0540*/  @!P4 LDC R10, c[0x3][R5+0x18] ;  /* 0x00c00600050acb82 */ /* 0x001e220000000800 */
[----:B---3--:R-:W-:Y:S01]  /*0550*/  @!P1 FFMA R0, R21, R8, R0 ;  /* 0x0000000815009223 */ /* 0x008fe20000000000 */
[----:B------:R-:W-:-:S06]  /*0560*/  VIADD R7, R7, 0x8 ;  /* 0x0000000807077836 */ /* 0x000fcc0000000000 */
[----:B------:R-:W2:Y:S01]  /*0570*/  @!P6 LDC R6, c[0x3][R5+0x1c] ;  /* 0x00c007000506eb82 */ /* 0x000ea20000000800 */
[----:B------:R-:W-:Y:S01]  /*0580*/  @!P2 FFMA R0, R19, R9, R0 ;  /* 0x000000091300a223 */ /* 0x000fe20000000000 */
[----:B------:R-:W-:-:S03]  /*0590*/  ISETP.NE.AND P0, PT, R7, R3, PT ;  /* 0x000000030700720c */ /* 0x000fc60003f05270 */
[----:B----4-:R-:W-:-:S04]  /*05a0*/  @!P3 FFMA R0, R11, R18, R0 ;  /* 0x000000120b00b223 */ /* 0x010fc80000000000 */
[----:B-1----:R-:W-:-:S04]  /*05b0*/  @!P5 FFMA R0, R13, R20, R0 ;  /* 0x000000140d00d223 */ /* 0x002fc80000000000 */
[----:B0-----:R-:W-:-:S04]  /*05c0*/  @!P4 FFMA R0, R17, R10, R0 ;  /* 0x0000000a1100c223 */ /* 0x001fc80000000000 */
[----:B--2---:R-:W-:Y:S01]  /*05d0*/  @!P6 FFMA R0, R15, R6, R0 ;  /* 0x000000060f00e223 */ /* 0x004fe20000000000 */
[----:B------:R-:W-:Y:S06]  /*05e0*/  @P0 BRA `(.L_x_2) ;  /* 0xfffffff800f00947 */ /* 0x000fec000383ffff */
.L_x_1:
[----:B------:R-:W-:Y:S05]  /*05f0*/  BRA.U !UP1, `(.L_x_0) ;  /* 0x00000005092c7547 */ /* 0x000fea000b800000 */
[----:B------:R-:W0:Y:S01]  /*0600*/  LDCU UR4, c[0x0][0x390] ;  /* 0x00007200ff0477ac */ /* 0x000e220008000800 */
[----:B------:R-:W-:Y:S02]  /*0610*/  UISETP.GE.U32.AND UP0, UPT, UR7, 0x4, UPT ;  /* 0x000000040700788c */ /* 0x000fe4000bf06070 */
[----:B0-----:R-:W-:-:S04]  /*0620*/  ULOP3.LUT UR6, UR4, 0x3, URZ, 0xc0, !UPT ;  /* 0x0000000304067892 */ /* 0x001fc8000f8ec0ff */
[----:B------:R-:W-:-:S03]  /*0630*/  UISETP.NE.AND UP1, UPT, UR6, URZ, UPT ;  /* 0x000000ff0600728c */ /* 0x000fc6000bf25270 */
[----:B------:R-:W-:Y:S08]  /*0640*/  BRA.U !UP0, `(.L_x_3) ;  /* 0x0000000108887547 */ /* 0x000ff0000b800000 */
[----:B------:R-:W-:-:S04]  /*0650*/  IADD3 R5, PT, PT, R4, R3, RZ ;  /* 0x0000000304057210 */ /* 0x000fc80007ffe0ff */
[C---:B------:R-:W-:Y:S01]  /*0660*/  ISETP.GE.AND P0, PT, R5.reuse, UR5, PT ;  /* 0x0000000505007c0c */ /* 0x040fe2000bf06270 */
[C---:B------:R-:W-:Y:S01]  /*0670*/  VIADD R15, R5.reuse, 0x1 ;  /* 0x00000001050f7836 */ /* 0x040fe20000000000 */
[C---:B------:R-:W-:Y:S01]  /*0680*/  IADD3 R17, PT, PT, R5.reuse, 0x2, RZ ;  /* 0x0000000205117810 */ /* 0x040fe20007ffe0ff */
[C---:B------:R-:W-:Y:S01]  /*0690*/  VIADD R19, R5.reuse, 0x3 ;  /* 0x0000000305137836 */ /* 0x040fe20000000000 */
[----:B------:R-:W-:Y:S02]  /*06a0*/  ISETP.LT.OR P0, PT, R5, RZ, P0 ;  /* 0x000000ff0500720c */ /* 0x000fe40000701670 */
[----:B------:R-:W-:Y:S02]  /*06b0*/  ISETP.GE.AND P1, PT, R15, UR5, PT ;  /* 0x000000050f007c0c */ /* 0x000fe4000bf26270 */
[----:B------:R-:W-:Y:S02]  /*06c0*/  ISETP.GE.AND P2, PT, R17, UR5, PT ;  /* 0x0000000511007c0c */ /* 0x000fe4000bf46270 */
[----:B------:R-:W-:-:S02]  /*06d0*/  ISETP.LT.OR P1, PT, R15, RZ, P1 ;  /* 0x000000ff0f00720c */ /* 0x000fc40000f21670 */
[----:B------:R-:W-:Y:S02]  /*06e0*/  ISETP.GE.AND P3, PT, R19, UR5, PT ;  /* 0x0000000513007c0c */ /* 0x000fe4000bf66270 */
[----:B------:R-:W-:Y:S02]  /*06f0*/  ISETP.LT.OR P2, PT, R17, RZ, P2 ;  /* 0x000000ff1100720c */ /* 0x000fe40001741670 */
[----:B------:R-:W-:Y:S01]  /*0700*/  ISETP.LT.OR P3, PT, R19, RZ, P3 ;  /* 0x000000ff1300720c */ /* 0x000fe20001f61670 */
[----:B------:R-:W0:Y:S08]  /*0710*/  @!P0 LDC.64 R10, c[0x0][0x380] ;  /* 0x0000e000ff0a8b82 */ /* 0x000e300000000a00 */
[----:B------:R-:W1:Y:S08]  /*0720*/  @!P1 LDC.64 R12, c[0x0][0x380] ;  /* 0x0000e000ff0c9b82 */ /* 0x000e700000000a00 */
[----:B------:R-:W2:Y:S08]  /*0730*/  @!P2 LDC.64 R8, c[0x0][0x380] ;  /* 0x0000e000ff08ab82 */ /* 0x000eb00000000a00 */
[----:B------:R-:W3:Y:S01]  /*0740*/  @!P3 LDC.64 R6, c[0x0][0x380] ;  /* 0x0000e000ff06bb82 */ /* 0x000ee20000000a00 */
[----:B0-----:R-:W-:-:S06]  /*0750*/  @!P0 IMAD.WIDE.U32 R10, R5, 0x4, R10 ;  /* 0x00000004050a8825 */ /* 0x001fcc00078e000a */
[----:B------:R-:W4:Y:S01]  /*0760*/  @!P0 LDG.E R11, desc[UR8][R10.64] ;  /* 0x000000080a0b8981 */ /* 0x000f22000c1e1900 */
[----:B-1----:R-:W-:-:S06]  /*0770*/  @!P1 IMAD.WIDE.U32 R12, R15, 0x4, R12 ;  /* 0x000000040f0c9825 */ /* 0x002fcc00078e000c */
[----:B------:R-:W5:Y:S01]  /*0780*/  @!P1 LDG.E R13, desc[UR8][R12.64] ;  /* 0x000000080c0d9981 */ /* 0x000f62000c1e1900 */
[----:B--2---:R-:W-:-:S06]  /*0790*/  @!P2 IMAD.WIDE.U32 R8, R17, 0x4, R8 ;  /* 0x000000041108a825 */ /* 0x004fcc00078e0008 */
[----:B------:R-:W2:Y:S01]  /*07a0*/  @!P2 LDG.E R9, desc[UR8][R8.64] ;  /* 0x000000080809a981 */ /* 0x000ea2000c1e1900 */
[----:B---3--:R-:W-:-:S06]  /*07b0*/  @!P3 IMAD.WIDE.U32 R6, R19, 0x4, R6 ;  /* 0x000000041306b825 */ /* 0x008fcc00078e0006 */
[----:B------:R-:W3:Y:S01]  /*07c0*/  @!P3 LDG.E R7, desc[UR8][R6.64] ;  /* 0x000000080607b981 */ /* 0x000ee2000c1e1900 */
[----:B------:R-:W-:-:S04]  /*07d0*/  SHF.L.U32 R5, R3, 0x2, RZ ;  /* 0x0000000203057819 */ /* 0x000fc800000006ff */
[----:B------:R-:W4:Y:S08]  /*07e0*/  @!P0 LDC R14, c[0x3][R5] ;  /* 0x00c00000050e8b82 */ /* 0x000f300000000800 */
[----:B------:R-:W5:Y:S08]  /*07f0*/  @!P1 LDC R15, c[0x3][R5+0x4] ;  /* 0x00c00100050f9b82 */ /* 0x000f700000000800 */
[----:B------:R-:W2:Y:S08]  /*0800*/  @!P2 LDC R16, c[0x3][R5+0x8] ;  /* 0x00c002000510ab82 */ /* 0x000eb00000000800 */
[----:B------:R-:W3:Y:S01]  /*0810*/  @!P3 LDC R17, c[0x3][R5+0xc] ;  /* 0x00c003000511bb82 */ /* 0x000ee20000000800 */
[----:B------:R-:W-:-:S02]  /*0820*/  VIADD R3, R3, 0x4 ;  /* 0x0000000403037836 */ /* 0x000fc40000000000 */
[----:B----4-:R-:W-:-:S04]  /*0830*/  @!P0 FFMA R0, R11, R14, R0 ;  /* 0x0000000e0b008223 */ /* 0x010fc80000000000 */
[----:B-----5:R-:W-:-:S04]  /*0840*/  @!P1 FFMA R0, R13, R15, R0 ;  /* 0x0000000f0d009223 */ /* 0x020fc80000000000 */
[----:B--2---:R-:W-:-:S04]  /*0850*/  @!P2 FFMA R0, R9, R16, R0 ;  /* 0x000000100900a223 */ /* 0x004fc80000000000 */
[----:B---3--:R-:W-:-:S07]  /*0860*/  @!P3 FFMA R0, R7, R17, R0 ;  /* 0x000000110700b223 */ /* 0x008fce0000000000 */
.L_x_3:
[----:B------:R-:W-:Y:S05]  /*0870*/  BRA.U !UP1, `(.L_x_0) ;  /* 0x00000001098c7547 */ /* 0x000fea000b800000 */
[----:B------:R-:W-:Y:S02]  /*0880*/  UISETP.NE.AND UP0, UPT, UR6, 0x1, UPT ;  /* 0x000000010600788c */ /* 0x000fe4000bf05270 */
[----:B------:R-:W-:-:S04]  /*0890*/  ULOP3.LUT UR4, UR4, 0x1, URZ, 0xc0, !UPT ;  /* 0x0000000104047892 */ /* 0x000fc8000f8ec0ff */
[----:B------:R-:W-:-:S03]  /*08a0*/  UISETP.NE.U32.AND UP1, UPT, UR4, 0x1, UPT ;  /* 0x000000010400788c */ /* 0x000fc6000bf25070 */
[----:B------:R-:W-:Y:S08]  /*08b0*/  BRA.U !UP0, `(.L_x_4) ;  /* 0x0000000108487547 */ /* 0x000ff0000b800000 */
[----:B------:R-:W-:-:S04]  /*08c0*/  IADD3 R11, PT, PT, R4, R3, RZ ;  /* 0x00000003040b7210 */ /* 0x000fc80007ffe0ff */
[C---:B------:R-:W-:Y:S01]  /*08d0*/  ISETP.GE.AND P0, PT, R11.reuse, UR5, PT ;  /* 0x000000050b007c0c */ /* 0x040fe2000bf06270 */
[----:B------:R-:W-:-:S03]  /*08e0*/  VIADD R5, R11, 0x1 ;  /* 0x000000010b057836 */ /* 0x000fc60000000000 */
[----:B------:R-:W-:Y:S02]  /*08f0*/  ISETP.LT.OR P0, PT, R11, RZ, P0 ;  /* 0x000000ff0b00720c */ /* 0x000fe40000701670 */
[----:B------:R-:W-:-:S04]  /*0900*/  ISETP.GE.AND P1, PT, R5, UR5, PT ;  /* 0x0000000505007c0c */ /* 0x000fc8000bf26270 */
[----:B------:R-:W-:-:S07]  /*0910*/  ISETP.LT.OR P1, PT, R5, RZ, P1 ;  /* 0x000000ff0500720c */ /* 0x000fce0000f21670 */
[----:B------:R-:W0:Y:S08]  /*0920*/  @!P0 LDC.64 R6, c[0x0][0x380] ;  /* 0x0000e000ff068b82 */ /* 0x000e300000000a00 */
[----:B------:R-:W1:Y:S01]  /*0930*/  @!P1 LDC.64 R8, c[0x0][0x380] ;  /* 0x0000e000ff089b82 */ /* 0x000e620000000a00 */
[----:B0-----:R-:W-:-:S06]  /*0940*/  @!P0 IMAD.WIDE.U32 R6, R11, 0x4, R6 ;  /* 0x000000040b068825 */ /* 0x001fcc00078e0006 */
[----:B------:R-:W2:Y:S01]  /*0950*/  @!P0 LDG.E R7, desc[UR8][R6.64] ;  /* 0x0000000806078981 */ /* 0x000ea2000c1e1900 */
[----:B-1----:R-:W-:-:S06]  /*0960*/  @!P1 IMAD.WIDE.U32 R8, R5, 0x4, R8 ;  /* 0x0000000405089825 */ /* 0x002fcc00078e0008 */
[----:B------:R-:W3:Y:S01]  /*0970*/  @!P1 LDG.E R9, desc[UR8][R8.64] ;  /* 0x0000000808099981 */ /* 0x000ee2000c1e1900 */
[----:B------:R-:W-:-:S04]  /*0980*/  SHF.L.U32 R11, R3, 0x2, RZ ;  /* 0x00000002030b7819 */ /* 0x000fc800000006ff */
[----:B------:R-:W2:Y:S08]  /*0990*/  @!P0 LDC R5, c[0x3][R11] ;  /* 0x00c000000b058b82 */ /* 0x000eb00000000800 */
[----:B------:R-:W3:Y:S01]  /*09a0*/  @!P1 LDC R10, c[0x3][R11+0x4] ;  /* 0x00c001000b0a9b82 */ /* 0x000ee20000000800 */
[----:B------:R-:W-:Y:S02]  /*09b0*/  VIADD R3, R3, 0x2 ;  /* 0x0000000203037836 */ /* 0x000fe40000000000 */
[----:B--2---:R-:W-:-:S04]  /*09c0*/  @!P0 FFMA R0, R7, R5, R0 ;  /* 0x0000000507008223 */ /* 0x004fc80000000000 */
[----:B---3--:R-:W-:-:S07]  /*09d0*/  @!P1 FFMA R0, R9, R10, R0 ;  /* 0x0000000a09009223 */ /* 0x008fce0000000000 */
.L_x_4:
[----:B------:R-:W-:Y:S05]  /*09e0*/  BRA.U UP1, `(.L_x_0) ;  /* 0x0000000101307547 */ /* 0x000fea000b800000 */
[----:B------:R-:W-:Y:S01]  /*09f0*/  IADD3 R7, PT, PT, R4, R3, RZ ;  /* 0x0000000304077210 */ /* 0x000fe20007ffe0ff */
[----:B------:R-:W-:Y:S03]  /*0a00*/  BSSY.RECONVERGENT B0, `(.L_x_0) ;  /* 0x000000a000007945 */ /* 0x000fe60003800200 */
[----:B------:R-:W-:-:S04]  /*0a10*/  ISETP.GE.AND P0, PT, R7, UR5, PT ;  /* 0x0000000507007c0c */ /* 0x000fc8000bf06270 */
[----:B------:R-:W-:-:S13]  /*0a20*/  ISETP.LT.OR P0, PT, R7, RZ, P0 ;  /* 0x000000ff0700720c */ /* 0x000fda0000701670 */
[----:B------:R-:W-:Y:S05]  /*0a30*/  @P0 BRA `(.L_x_5) ;  /* 0x0000000000180947 */ /* 0x000fea0003800000 */
[----:B------:R-:W0:Y:S02]  /*0a40*/  LDC.64 R4, c[0x0][0x380] ;  /* 0x0000e000ff047b82 */ /* 0x000e240000000a00 */
[----:B0-----:R-:W-:-:S06]  /*0a50*/  IMAD.WIDE.U32 R4, R7, 0x4, R4 ;  /* 0x0000000407047825 */ /* 0x001fcc00078e0004 */
[----:B------:R-:W2:Y:S01]  /*0a60*/  LDG.E R5, desc[UR8][R4.64] ;  /* 0x0000000804057981 */ /* 0x000ea2000c1e1900 */
[----:B------:R-:W-:-:S06]  /*0a70*/  IMAD.SHL.U32 R3, R3, 0x4, RZ ;  /* 0x0000000403037824 */ /* 0x000fcc00078e00ff */
[----:B------:R-:W2:Y:S02]  /*0a80*/  LDC R3, c[0x3][R3] ;  /* 0x00c0000003037b82 */ /* 0x000ea40000000800 */
[----:B--2---:R-:W-:-:S07]  /*0a90*/  FFMA R0, R5, R3, R0 ;  /* 0x0000000305007223 */ /* 0x004fce0000000000 */
.L_x_5:
[----:B------:R-:W-:Y:S05]  /*0aa0*/  BSYNC.RECONVERGENT B0 ;  /* 0x0000000000007941 */ /* 0x000fea0003800200 */
.L_x_0:
[----:B------:R-:W0:Y:S02]  /*0ab0*/  LDC.64 R4, c[0x0][0x388] ;  /* 0x0000e200ff047b82 */ /* 0x000e240000000a00 */
[----:B0-----:R-:W-:-:S05]  /*0ac0*/  IMAD.WIDE R2, R2, 0x4, R4 ;  /* 0x0000000402027825 */ /* 0x001fca00078e0204 */
[----:B------:R-:W-:Y:S01]  /*0ad0*/  STG.E desc[UR8][R2.64], R0 ;  /* 0x0000000002007986 */ /* 0x000fe2000c101908 */
[----:B------:R-:W-:Y:S05]  /*0ae0*/  EXIT ;  /* 0x000000000000794d */ /* 0x000fea0003800000 */
.L_x_6:
[----:B------:R-:W-:-:S00]  /*0af0*/  BRA `(.L_x_6) ;  /* 0xfffffffc00fc7947 */ /* 0x000fc0000383ffff */
[----:B------:R-:W-:-:S00]  /*0b00*/  NOP ;  /* 0x0000000000007918 */ /* 0x000fc00000000000 */
[----:B------:R-:W-:-:S00]  /*0b10*/  NOP ;  /* 0x0000000000007918 */ /* 0x000fc00000000000 */
[----:B------:R-:W-:-:S00]  /*0b20*/  NOP ;  /* 0x0000000000007918 */ /* 0x000fc00000000000 */
[----:B------:R-:W-:-:S00]  /*0b30*/  NOP ;  /* 0x0000000000007918 */ /* 0x000fc00000000000 */
[----:B------:R-:W-:-:S00]  /*0b40*/  NOP ;  /* 0x0000000000007918 */ /* 0x000fc00000000000 */
[----:B------:R-:W-:-:S00]  /*0b50*/  NOP ;  /* 0x0000000000007918 */ /* 0x000fc00000000000 */
[----:B------:R-:W-:-:S00]  /*0b60*/  NOP ;  /* 0x0000000000007918 */ /* 0x000fc00000000000 */
[----:B------:R-:W-:-:S00]  /*0b70*/  NOP ;  /* 0x0000000000007918 */ /* 0x000fc00000000000 */
.L_x_7:


//--------------------- .nv.shared.reserved.0     --------------------------
	.section	.nv.shared.reserved.0,"aw",@nobits
	.weak		__nv_reservedSMEM_offset_0_alias
	.size		__nv_reservedSMEM_offset_0_alias, 0, 64
	.other		__nv_reservedSMEM_offset_0_alias,@"STO_CUDA_RESERVED_SHARED STV_DEFAULT"
__nv_reservedSMEM_offset_0_alias:
	.zero		0
	.zero		64


//--------------------- .nv.constant0._Z30convolution_1D_constant_kernelPfS_ii --------------------------
	.section	.nv.constant0._Z30convolution_1D_constant_kernelPfS_ii,"a",@progbits
	.sectionflags	@""
	.align	4
.nv.constant0._Z30convolution_1D_constant_kernelPfS_ii:
	.zero		920


//--------------------- SYMBOLS --------------------------

	.type		.nv.reservedSmem.offset0,@object
	.size		.nv.reservedSmem.offset0,0x4
